//
// Generated by NVIDIA NVVM Compiler
//
// Compiler Build ID: CL-36424714
// Cuda compilation tools, release 13.0, V13.0.88
// Based on NVVM 20.0.0
//

.version 9.0
.target sm_100
.address_size 64

	// .globl	_Z23kernel_compute_distancePdPKdS1_
.const .align 8 .f64 b = 0d400921FD1569F490;

.visible .entry _Z23kernel_compute_distancePdPKdS1_(
	.param .u64 .ptr .align 1 _Z23kernel_compute_distancePdPKdS1__param_0,
	.param .u64 .ptr .align 1 _Z23kernel_compute_distancePdPKdS1__param_1,
	.param .u64 .ptr .align 1 _Z23kernel_compute_distancePdPKdS1__param_2
)
{
	.reg .b32 	%r<2>;
	.reg .b64 	%rd<11>;
	.reg .b64 	%fd<4>;

	ld.param.u64 	%rd1, [_Z23kernel_compute_distancePdPKdS1__param_0];
	ld.param.u64 	%rd2, [_Z23kernel_compute_distancePdPKdS1__param_1];
	ld.param.u64 	%rd3, [_Z23kernel_compute_distancePdPKdS1__param_2];
	cvta.to.global.u64 	%rd4, %rd1;
	cvta.to.global.u64 	%rd5, %rd3;
	cvta.to.global.u64 	%rd6, %rd2;
	mov.u32 	%r1, %tid.x;
	mul.wide.u32 	%rd7, %r1, 8;
	add.s64 	%rd8, %rd6, %rd7;
	ld.global.f64 	%fd1, [%rd8];
	add.s64 	%rd9, %rd5, %rd7;
	ld.global.f64 	%fd2, [%rd9];
	add.f64 	%fd3, %fd1, %fd2;
	add.s64 	%rd10, %rd4, %rd7;
	st.global.f64 	[%rd10], %fd3;
	ret;

}


// ===== COMPILED SASS (sm_100) =====

	.target	sm_100

	.elftype	@"ET_EXEC"


//--------------------- .note.nv.tkinfo           --------------------------
	.section	.note.nv.tkinfo,"",@"SHT_NOTE"
	.sectionflags	@"SHF_NOTE_NV_TKINFO"
	.tkinfo
        /*0018*/ 	.word	0x00000002
        /*0030*/ 	.string	""
        /*0030*/ 	.string	"ptxas"
        /*0030*/ 	.string	"Cuda compilation tools, release 13.0, V13.0.88"
        /*0030*/ 	.string	"Build cuda_13.0.r13.0/compiler.36424714_0"
        /*0030*/ 	.string	"-arch sm_100 -m 64 "



//--------------------- .note.nv.cuinfo           --------------------------
	.section	.note.nv.cuinfo,"",@"SHT_NOTE"
	.sectionflags	@"SHF_NOTE_NV_CUINFO"
        /*0018*/ 	.short	0x0002
        /*001a*/ 	.short	0x0064
        /*001c*/ 	.short	0x0082
	.zero		2


//--------------------- .nv.info                  --------------------------
	.section	.nv.info,"",@"SHT_CUDA_INFO"
	.align	4


	//----- nvinfo : EIATTR_REGCOUNT
	.align		4
        /*0000*/ 	.byte	0x04, 0x2f
        /*0002*/ 	.short	(.L_2 - .L_1)
	.align		4
.L_1:
        /*0004*/ 	.word	index@(_Z23kernel_compute_distancePdPKdS1_)
        /*0008*/ 	.word	0x0000000e


	//----- nvinfo : EIATTR_FRAME_SIZE
	.align		4
.L_2:
        /*000c*/ 	.byte	0x04, 0x11
        /*000e*/ 	.short	(.L_4 - .L_3)
	.align		4
.L_3:
        /*0010*/ 	.word	index@(_Z23kernel_compute_distancePdPKdS1_)
        /*0014*/ 	.word	0x00000000


	//----- nvinfo : EIATTR_MIN_STACK_SIZE
	.align		4
.L_4:
        /*0018*/ 	.byte	0x04, 0x12
        /*001a*/ 	.short	(.L_6 - .L_5)
	.align		4
.L_5:
        /*001c*/ 	.word	index@(_Z23kernel_compute_distancePdPKdS1_)
        /*0020*/ 	.word	0x00000000
.L_6:


//--------------------- .nv.compat                --------------------------
	.section	.nv.compat,"",@"SHT_CUDA_COMPAT_INFO"
	.align	4
        /*0000*/ 	.byte	0x02, 0x09, 0x00, 0x00, 0x02, 0x02, 0x01, 0x00, 0x02, 0x05, 0x05, 0x00, 0x03, 0x07, 0x01, 0x01
        /*0010*/ 	.byte	0x02, 0x03, 0x00, 0x00, 0x02, 0x06, 0x01, 0x00, 0x04, 0x0b, 0x08, 0x00, 0x01, 0x00, 0x00, 0x00
        /*0020*/ 	.byte	0x00, 0x00, 0x00, 0x00


//--------------------- .nv.info._Z23kernel_compute_distancePdPKdS1_ --------------------------
	.section	.nv.info._Z23kernel_compute_distancePdPKdS1_,"",@"SHT_CUDA_INFO"
	.sectionflags	@""
	.align	4


	//----- nvinfo : EIATTR_CUDA_API_VERSION
	.align		4
        /*0000*/ 	.byte	0x04, 0x37
        /*0002*/ 	.short	(.L_8 - .L_7)
.L_7:
        /*0004*/ 	.word	0x00000082


	//----- nvinfo : EIATTR_KPARAM_INFO
	.align		4
.L_8:
        /*0008*/ 	.byte	0x04, 0x17
        /*000a*/ 	.short	(.L_10 - .L_9)
.L_9:
        /*000c*/ 	.word	0x00000000
        /*0010*/ 	.short	0x0002
        /*0012*/ 	.short	0x0010
        /*0014*/ 	.byte	0x00, 0xf5, 0x21, 0x00


	//----- nvinfo : EIATTR_KPARAM_INFO
	.align		4
.L_10:
        /*0018*/ 	.byte	0x04, 0x17
        /*001a*/ 	.short	(.L_12 - .L_11)
.L_11:
        /*001c*/ 	.word	0x00000000
        /*0020*/ 	.short	0x0001
        /*0022*/ 	.short	0x0008
        /*0024*/ 	.byte	0x00, 0xf5, 0x21, 0x00


	//----- nvinfo : EIATTR_KPARAM_INFO
	.align		4
.L_12:
        /*0028*/ 	.byte	0x04, 0x17
        /*002a*/ 	.short	(.L_14 - .L_13)
.L_13:
        /*002c*/ 	.word	0x00000000
        /*0030*/ 	.short	0x0000
        /*0032*/ 	.short	0x0000
        /*0034*/ 	.byte	0x00, 0xf5, 0x21, 0x00


	//----- nvinfo : EIATTR_SPARSE_MMA_MASK
	.align		4
.L_14:
        /*0038*/ 	.byte	0x03, 0x50
        /*003a*/ 	.short	0x0000


	//----- nvinfo : EIATTR_MAXREG_COUNT
	.align		4
        /*003c*/ 	.byte	0x03, 0x1b
        /*003e*/ 	.short	0x00ff


	//----- nvinfo : EIATTR_MERCURY_ISA_VERSION
	.align		4
        /*0040*/ 	.byte	0x03, 0x5f
        /*0042*/ 	.short	0x0101


	//----- nvinfo : EIATTR_VRC_CTA_INIT_COUNT
	.align		4
        /*0044*/ 	.byte	0x02, 0x4a
	.zero		1
	.zero		1


	//----- nvinfo : EIATTR_EXIT_INSTR_OFFSETS
	.align		4
        /*0048*/ 	.byte	0x04, 0x1c
        /*004a*/ 	.short	(.L_16 - .L_15)


	//   ....[0]....
.L_15:
        /*004c*/ 	.word	0x000000d0


	//----- nvinfo : EIATTR_CBANK_PARAM_SIZE
	.align		4
.L_16:
        /*0050*/ 	.byte	0x03, 0x19
        /*0052*/ 	.short	0x0018


	//----- nvinfo : EIATTR_PARAM_CBANK
	.align		4
        /*0054*/ 	.byte	0x04, 0x0a
        /*0056*/ 	.short	(.L_18 - .L_17)
	.align		4
.L_17:
        /*0058*/ 	.word	index@(.nv.constant0._Z23kernel_compute_distancePdPKdS1_)
        /*005c*/ 	.short	0x0380
        /*005e*/ 	.short	0x0018


	//----- nvinfo : EIATTR_SW_WAR
	.align		4
.L_18:
        /*0060*/ 	.byte	0x04, 0x36
        /*0062*/ 	.short	(.L_20 - .L_19)
.L_19:
        /*0064*/ 	.word	0x00000008
.L_20:


//--------------------- .nv.callgraph             --------------------------
	.section	.nv.callgraph,"",@"SHT_CUDA_CALLGRAPH"
	.align	4
	.sectionentsize	8
	.align		4
        /*0000*/ 	.word	0x00000000
	.align		4
        /*0004*/ 	.word	0xffffffff
	.align		4
        /*0008*/ 	.word	0x00000000
	.align		4
        /*000c*/ 	.word	0xfffffffe
	.align		4
        /*0010*/ 	.word	0x00000000
	.align		4
        /*0014*/ 	.word	0xfffffffd
	.align		4
        /*0018*/ 	.word	0x00000000
	.align		4
        /*001c*/ 	.word	0xfffffffc


//--------------------- .nv.constant3             --------------------------
	.section	.nv.constant3,"a",@progbits
	.align	8
.nv.constant3:
	.type		b,@object
	.size		b,(.L_0 - b)
b:
        /*0000*/ 	.byte	0x90, 0xf4, 0x69, 0x15, 0xfd, 0x21, 0x09, 0x40
.L_0:


//--------------------- .text._Z23kernel_compute_distancePdPKdS1_ --------------------------
	.section	.text._Z23kernel_compute_distancePdPKdS1_,"ax",@progbits
	.align	128
        .global         _Z23kernel_compute_distancePdPKdS1_
        .type           _Z23kernel_compute_distancePdPKdS1_,@function
        .size           _Z23kernel_compute_distancePdPKdS1_,(.L_x_1 - _Z23kernel_compute_distancePdPKdS1_)
        .other          _Z23kernel_compute_distancePdPKdS1_,@"STO_CUDA_ENTRY STV_DEFAULT"
_Z23kernel_compute_distancePdPKdS1_:
.text._Z23kernel_compute_distancePdPKdS1_:
[----:B------:R-:W-:Y:S01]  /*0000*/  LDC R1, c[0x0][0x37c] ;  /* 0x0000df00ff017b82 */ /* 0x000fe20000000800 */
[----:B------:R-:W0:Y:S07]  /*0010*/  S2R R11, SR_TID.X ;  /* 0x00000000000b7919 */ /* 0x000e2e0000002100 */
[----:B------:R-:W0:Y:S01]  /*0020*/  LDC.64 R2, c[0x0][0x388] ;  /* 0x0000e200ff027b82 */ /* 0x000e220000000a00 */
[----:B------:R-:W1:Y:S07]  /*0030*/  LDCU.64 UR4, c[0x0][0x358] ;  /* 0x00006b00ff0477ac */ /* 0x000e6e0008000a00 */
[----:B------:R-:W2:Y:S08]  /*0040*/  LDC.64 R4, c[0x0][0x390] ;  /* 0x0000e400ff047b82 */ /* 0x000eb00000000a00 */
[----:B------:R-:W3:Y:S01]  /*0050*/  LDC.64 R8, c[0x0][0x380] ;  /* 0x0000e000ff087b82 */ /* 0x000ee20000000a00 */
[----:B0-----:R-:W-:-:S04]  /*0060*/  IMAD.WIDE.U32 R2, R11, 0x8, R2 ;  /* 0x000000080b027825 */ /* 0x001fc800078e0002 */
[C---:B--2---:R-:W-:Y:S02]  /*0070*/  IMAD.WIDE.U32 R4, R11.reuse, 0x8, R4 ;  /* 0x000000080b047825 */ /* 0x044fe400078e0004 */
[----:B-1----:R-:W2:Y:S04]  /*0080*/  LDG.E.64 R2, desc[UR4][R2.64] ;  /* 0x0000000402027981 */ /* 0x002ea8000c1e1b00 */
[----:B------:R-:W2:Y:S01]  /*0090*/  LDG.E.64 R4, desc[UR4][R4.64] ;  /* 0x0000000404047981 */ /* 0x000ea2000c1e1b00 */
[----:B---3--:R-:W-:Y:S01]  /*00a0*/  IMAD.WIDE.U32 R8, R11, 0x8, R8 ;  /* 0x000000080b087825 */ /* 0x008fe200078e0008 */
[----:B--2---:R-:W-:-:S07]  /*00b0*/  DADD R6, R2, R4 ;  /* 0x0000000002067229 */ /* 0x004fce0000000004 */
[----:B------:R-:W-:Y:S01]  /*00c0*/  STG.E.64 desc[UR4][R8.64], R6 ;  /* 0x0000000608007986 */ /* 0x000fe2000c101b04 */
[----:B------:R-:W-:Y:S05]  /*00d0*/  EXIT ;  /* 0x000000000000794d */ /* 0x000fea0003800000 */
.L_x_0:
[----:B------:R-:W-:-:S00]  /*00e0*/  BRA `(.L_x_0) ;  /* 0xfffffffc00fc7947 */ /* 0x000fc0000383ffff */
[----:B------:R-:W-:-:S00]  /*00f0*/  NOP ;  /* 0x0000000000007918 */ /* 0x000fc00000000000 */
        /* <DEDUP_REMOVED lines=8> */
.L_x_1:


//--------------------- .nv.shared.reserved.0     --------------------------
	.section	.nv.shared.reserved.0,"aw",@nobits
	.weak		__nv_reservedSMEM_offset_0_alias
	.size		__nv_reservedSMEM_offset_0_alias, 0, 64
	.other		__nv_reservedSMEM_offset_0_alias,@"STO_CUDA_RESERVED_SHARED STV_DEFAULT"
__nv_reservedSMEM_offset_0_alias:
	.zero		0
	.zero		64


//--------------------- .nv.constant0._Z23kernel_compute_distancePdPKdS1_ --------------------------
	.section	.nv.constant0._Z23kernel_compute_distancePdPKdS1_,"a",@progbits
	.sectionflags	@""
	.align	4
.nv.constant0._Z23kernel_compute_distancePdPKdS1_:
	.zero		920


//--------------------- SYMBOLS --------------------------

	.type		.nv.reservedSmem.offset0,@object
	.size		.nv.reservedSmem.offset0,0x4
